//
// Generated by NVIDIA NVVM Compiler
//
// Compiler Build ID: CL-36424714
// Cuda compilation tools, release 13.0, V13.0.88
// Based on NVVM 20.0.0
//

.version 9.0
.target sm_100
.address_size 64

	// .globl	_Z12countingDataPiS_i
// _ZZ12countingDataPiS_iE11dataCounter has been demoted
// _ZZ9prefixSumPiS_E6source has been demoted
// _ZZ9prefixSumPiS_E11destination has been demoted

.visible .entry _Z12countingDataPiS_i(
	.param .u64 .ptr .align 1 _Z12countingDataPiS_i_param_0,
	.param .u64 .ptr .align 1 _Z12countingDataPiS_i_param_1,
	.param .u32 _Z12countingDataPiS_i_param_2
)
{
	.reg .pred 	%p<4>;
	.reg .b32 	%r<17>;
	.reg .b64 	%rd<9>;
	// demoted variable
	.shared .align 4 .b8 _ZZ12countingDataPiS_iE11dataCounter[404];
	ld.param.u64 	%rd1, [_Z12countingDataPiS_i_param_0];
	ld.param.u64 	%rd2, [_Z12countingDataPiS_i_param_1];
	ld.param.u32 	%r4, [_Z12countingDataPiS_i_param_2];
	mov.u32 	%r1, %tid.x;
	mov.u32 	%r5, %ctaid.x;
	mov.u32 	%r6, %ntid.x;
	mad.lo.s32 	%r2, %r5, %r6, %r1;
	setp.gt.u32 	%p1, %r1, 100;
	shl.b32 	%r7, %r1, 2;
	mov.u32 	%r8, _ZZ12countingDataPiS_iE11dataCounter;
	add.s32 	%r3, %r8, %r7;
	@%p1 bra 	$L__BB0_2;
	mov.b32 	%r9, 0;
	st.shared.u32 	[%r3], %r9;
$L__BB0_2:
	bar.sync 	0;
	setp.ge.s32 	%p2, %r2, %r4;
	@%p2 bra 	$L__BB0_4;
	cvta.to.global.u64 	%rd3, %rd1;
	mul.wide.s32 	%rd4, %r2, 4;
	add.s64 	%rd5, %rd3, %rd4;
	ld.global.u32 	%r10, [%rd5];
	shl.b32 	%r11, %r10, 2;
	add.s32 	%r13, %r8, %r11;
	atom.shared.add.u32 	%r14, [%r13], 1;
$L__BB0_4:
	setp.gt.u32 	%p3, %r1, 100;
	bar.sync 	0;
	@%p3 bra 	$L__BB0_6;
	cvta.to.global.u64 	%rd6, %rd2;
	mul.wide.u32 	%rd7, %r1, 4;
	add.s64 	%rd8, %rd6, %rd7;
	ld.shared.u32 	%r15, [%r3];
	atom.global.add.u32 	%r16, [%rd8], %r15;
$L__BB0_6:
	ret;

}
	// .globl	_Z9prefixSumPiS_
.visible .entry _Z9prefixSumPiS_(
	.param .u64 .ptr .align 1 _Z9prefixSumPiS__param_0,
	.param .u64 .ptr .align 1 _Z9prefixSumPiS__param_1
)
{
	.reg .pred 	%p<10>;
	.reg .b32 	%r<76>;
	.reg .b64 	%rd<16>;
	// demoted variable
	.shared .align 4 .b8 _ZZ9prefixSumPiS_E6source[808];
	// demoted variable
	.shared .align 4 .b8 _ZZ9prefixSumPiS_E11destination[808];
	ld.param.u64 	%rd3, [_Z9prefixSumPiS__param_0];
	ld.param.u64 	%rd4, [_Z9prefixSumPiS__param_1];
	cvta.to.global.u64 	%rd1, %rd3;
	cvta.to.global.u64 	%rd5, %rd4;
	mov.u32 	%r1, %tid.x;
	shl.b32 	%r23, %r1, 2;
	mov.u32 	%r24, _ZZ9prefixSumPiS_E6source;
	add.s32 	%r25, %r24, %r23;
	mov.b32 	%r26, 0;
	st.shared.u32 	[%r25], %r26;
	mov.u32 	%r27, _ZZ9prefixSumPiS_E11destination;
	add.s32 	%r28, %r27, %r23;
	st.shared.u32 	[%r28], %r26;
	mul.wide.u32 	%rd6, %r1, 4;
	add.s64 	%rd7, %rd5, %rd6;
	ld.global.u32 	%r29, [%rd7];
	st.shared.u32 	[%r25+404], %r29;
	bar.sync 	0;
	sub.s32 	%r30, %r24, %r23;
	sub.s32 	%r31, %r27, %r23;
	ld.shared.u32 	%r32, [%r30+804];
	ld.shared.u32 	%r33, [%r30+800];
	add.s32 	%r34, %r33, %r32;
	st.shared.u32 	[%r31+804], %r34;
	bar.sync 	0;
	ld.shared.u32 	%r35, [%r25+404];
	ld.shared.u32 	%r36, [%r28+404];
	st.shared.u32 	[%r25+404], %r36;
	st.shared.u32 	[%r28+404], %r35;
	ld.shared.u32 	%r37, [%r30+804];
	ld.shared.u32 	%r38, [%r30+796];
	add.s32 	%r39, %r38, %r37;
	st.shared.u32 	[%r31+804], %r39;
	bar.sync 	0;
	ld.shared.u32 	%r40, [%r25+404];
	ld.shared.u32 	%r41, [%r28+404];
	st.shared.u32 	[%r25+404], %r41;
	st.shared.u32 	[%r28+404], %r40;
	ld.shared.u32 	%r42, [%r30+804];
	ld.shared.u32 	%r43, [%r30+788];
	add.s32 	%r44, %r43, %r42;
	st.shared.u32 	[%r31+804], %r44;
	bar.sync 	0;
	ld.shared.u32 	%r45, [%r25+404];
	ld.shared.u32 	%r46, [%r28+404];
	st.shared.u32 	[%r25+404], %r46;
	st.shared.u32 	[%r28+404], %r45;
	ld.shared.u32 	%r47, [%r30+804];
	ld.shared.u32 	%r48, [%r30+772];
	add.s32 	%r49, %r48, %r47;
	st.shared.u32 	[%r31+804], %r49;
	bar.sync 	0;
	ld.shared.u32 	%r50, [%r25+404];
	ld.shared.u32 	%r51, [%r28+404];
	st.shared.u32 	[%r25+404], %r51;
	st.shared.u32 	[%r28+404], %r50;
	ld.shared.u32 	%r52, [%r30+804];
	ld.shared.u32 	%r53, [%r30+740];
	add.s32 	%r54, %r53, %r52;
	st.shared.u32 	[%r31+804], %r54;
	bar.sync 	0;
	ld.shared.u32 	%r55, [%r25+404];
	ld.shared.u32 	%r56, [%r28+404];
	st.shared.u32 	[%r25+404], %r56;
	st.shared.u32 	[%r28+404], %r55;
	ld.shared.u32 	%r57, [%r30+804];
	ld.shared.u32 	%r58, [%r30+676];
	add.s32 	%r59, %r58, %r57;
	st.shared.u32 	[%r31+804], %r59;
	bar.sync 	0;
	ld.shared.u32 	%r60, [%r25+404];
	ld.shared.u32 	%r61, [%r28+404];
	st.shared.u32 	[%r25+404], %r61;
	st.shared.u32 	[%r28+404], %r60;
	ld.shared.u32 	%r62, [%r30+804];
	ld.shared.u32 	%r63, [%r30+548];
	add.s32 	%r64, %r63, %r62;
	st.shared.u32 	[%r31+804], %r64;
	bar.sync 	0;
	ld.shared.u32 	%r71, [%r28+400];
	ld.shared.u32 	%r3, [%r28+404];
	setp.ge.s32 	%p1, %r71, %r3;
	@%p1 bra 	$L__BB1_13;
	add.s32 	%r65, %r71, 1;
	max.s32 	%r66, %r3, %r65;
	sub.s32 	%r4, %r66, %r71;
	and.b32  	%r5, %r4, 15;
	sub.s32 	%r67, %r71, %r66;
	setp.gt.u32 	%p2, %r67, -16;
	@%p2 bra 	$L__BB1_4;
	and.b32  	%r68, %r4, -16;
	neg.s32 	%r69, %r68;
	add.s64 	%rd2, %rd1, 32;
$L__BB1_3:
	.pragma "nounroll";
	mul.wide.s32 	%rd8, %r71, 4;
	add.s64 	%rd9, %rd2, %rd8;
	st.global.u32 	[%rd9+-32], %r1;
	st.global.u32 	[%rd9+-28], %r1;
	st.global.u32 	[%rd9+-24], %r1;
	st.global.u32 	[%rd9+-20], %r1;
	st.global.u32 	[%rd9+-16], %r1;
	st.global.u32 	[%rd9+-12], %r1;
	st.global.u32 	[%rd9+-8], %r1;
	st.global.u32 	[%rd9+-4], %r1;
	st.global.u32 	[%rd9], %r1;
	st.global.u32 	[%rd9+4], %r1;
	st.global.u32 	[%rd9+8], %r1;
	st.global.u32 	[%rd9+12], %r1;
	st.global.u32 	[%rd9+16], %r1;
	st.global.u32 	[%rd9+20], %r1;
	st.global.u32 	[%rd9+24], %r1;
	st.global.u32 	[%rd9+28], %r1;
	add.s32 	%r71, %r71, 16;
	add.s32 	%r69, %r69, 16;
	setp.ne.s32 	%p3, %r69, 0;
	@%p3 bra 	$L__BB1_3;
$L__BB1_4:
	setp.eq.s32 	%p4, %r5, 0;
	@%p4 bra 	$L__BB1_13;
	and.b32  	%r12, %r4, 7;
	setp.lt.u32 	%p5, %r5, 8;
	@%p5 bra 	$L__BB1_7;
	mul.wide.s32 	%rd10, %r71, 4;
	add.s64 	%rd11, %rd1, %rd10;
	st.global.u32 	[%rd11], %r1;
	st.global.u32 	[%rd11+4], %r1;
	st.global.u32 	[%rd11+8], %r1;
	st.global.u32 	[%rd11+12], %r1;
	st.global.u32 	[%rd11+16], %r1;
	st.global.u32 	[%rd11+20], %r1;
	st.global.u32 	[%rd11+24], %r1;
	st.global.u32 	[%rd11+28], %r1;
	add.s32 	%r71, %r71, 8;
$L__BB1_7:
	setp.eq.s32 	%p6, %r12, 0;
	@%p6 bra 	$L__BB1_13;
	and.b32  	%r15, %r4, 3;
	setp.lt.u32 	%p7, %r12, 4;
	@%p7 bra 	$L__BB1_10;
	mul.wide.s32 	%rd12, %r71, 4;
	add.s64 	%rd13, %rd1, %rd12;
	st.global.u32 	[%rd13], %r1;
	st.global.u32 	[%rd13+4], %r1;
	st.global.u32 	[%rd13+8], %r1;
	st.global.u32 	[%rd13+12], %r1;
	add.s32 	%r71, %r71, 4;
$L__BB1_10:
	setp.eq.s32 	%p8, %r15, 0;
	@%p8 bra 	$L__BB1_13;
	neg.s32 	%r74, %r15;
$L__BB1_12:
	.pragma "nounroll";
	mul.wide.s32 	%rd14, %r71, 4;
	add.s64 	%rd15, %rd1, %rd14;
	st.global.u32 	[%rd15], %r1;
	add.s32 	%r71, %r71, 1;
	add.s32 	%r74, %r74, 1;
	setp.ne.s32 	%p9, %r74, 0;
	@%p9 bra 	$L__BB1_12;
$L__BB1_13:
	ret;

}


// ===== COMPILED SASS (sm_100) =====

	.target	sm_100

	.elftype	@"ET_EXEC"


//--------------------- .note.nv.tkinfo           --------------------------
	.section	.note.nv.tkinfo,"",@"SHT_NOTE"
	.sectionflags	@"SHF_NOTE_NV_TKINFO"
	.tkinfo
        /*0018*/ 	.word	0x00000002
        /*0030*/ 	.string	""
        /*0030*/ 	.string	"ptxas"
        /*0030*/ 	.string	"Cuda compilation tools, release 13.0, V13.0.88"
        /*0030*/ 	.string	"Build cuda_13.0.r13.0/compiler.36424714_0"
        /*0030*/ 	.string	"-arch sm_100 -m 64 "



//--------------------- .note.nv.cuinfo           --------------------------
	.section	.note.nv.cuinfo,"",@"SHT_NOTE"
	.sectionflags	@"SHF_NOTE_NV_CUINFO"
        /*0018*/ 	.short	0x0002
        /*001a*/ 	.short	0x0064
        /*001c*/ 	.short	0x0082
	.zero		2


//--------------------- .nv.info                  --------------------------
	.section	.nv.info,"",@"SHT_CUDA_INFO"
	.align	4


	//----- nvinfo : EIATTR_REGCOUNT
	.align		4
        /*0000*/ 	.byte	0x04, 0x2f
        /*0002*/ 	.short	(.L_1 - .L_0)
	.align		4
.L_0:
        /*0004*/ 	.word	index@(_Z12countingDataPiS_i)
        /*0008*/ 	.word	0x0000000a


	//----- nvinfo : EIATTR_FRAME_SIZE
	.align		4
.L_1:
        /*000c*/ 	.byte	0x04, 0x11
        /*000e*/ 	.short	(.L_3 - .L_2)
	.align		4
.L_2:
        /*0010*/ 	.word	index@(_Z12countingDataPiS_i)
        /*0014*/ 	.word	0x00000000


	//----- nvinfo : EIATTR_REGCOUNT
	.align		4
.L_3:
        /*0018*/ 	.byte	0x04, 0x2f
        /*001a*/ 	.short	(.L_5 - .L_4)
	.align		4
.L_4:
        /*001c*/ 	.word	index@(_Z9prefixSumPiS_)
        /*0020*/ 	.word	0x0000000d


	//----- nvinfo : EIATTR_FRAME_SIZE
	.align		4
.L_5:
        /*0024*/ 	.byte	0x04, 0x11
        /*0026*/ 	.short	(.L_7 - .L_6)
	.align		4
.L_6:
        /*0028*/ 	.word	index@(_Z9prefixSumPiS_)
        /*002c*/ 	.word	0x00000000


	//----- nvinfo : EIATTR_MIN_STACK_SIZE
	.align		4
.L_7:
        /*0030*/ 	.byte	0x04, 0x12
        /*0032*/ 	.short	(.L_9 - .L_8)
	.align		4
.L_8:
        /*0034*/ 	.word	index@(_Z9prefixSumPiS_)
        /*0038*/ 	.word	0x00000000


	//----- nvinfo : EIATTR_MIN_STACK_SIZE
	.align		4
.L_9:
        /*003c*/ 	.byte	0x04, 0x12
        /*003e*/ 	.short	(.L_11 - .L_10)
	.align		4
.L_10:
        /*0040*/ 	.word	index@(_Z12countingDataPiS_i)
        /*0044*/ 	.word	0x00000000
.L_11:


//--------------------- .nv.compat                --------------------------
	.section	.nv.compat,"",@"SHT_CUDA_COMPAT_INFO"
	.align	4
        /*0000*/ 	.byte	0x02, 0x09, 0x00, 0x00, 0x02, 0x02, 0x01, 0x00, 0x02, 0x05, 0x05, 0x00, 0x03, 0x07, 0x01, 0x01
        /*0010*/ 	.byte	0x02, 0x03, 0x00, 0x00, 0x02, 0x06, 0x01, 0x00, 0x04, 0x0b, 0x08, 0x00, 0x09, 0x00, 0x00, 0x00
        /*0020*/ 	.byte	0x00, 0x00, 0x00, 0x00


//--------------------- .nv.info._Z9prefixSumPiS_ --------------------------
	.section	.nv.info._Z9prefixSumPiS_,"",@"SHT_CUDA_INFO"
	.sectionflags	@""
	.align	4


	//----- nvinfo : EIATTR_CUDA_API_VERSION
	.align		4
        /*0000*/ 	.byte	0x04, 0x37
        /*0002*/ 	.short	(.L_13 - .L_12)
.L_12:
        /*0004*/ 	.word	0x00000082


	//----- nvinfo : EIATTR_KPARAM_INFO
	.align		4
.L_13:
        /*0008*/ 	.byte	0x04, 0x17
        /*000a*/ 	.short	(.L_15 - .L_14)
.L_14:
        /*000c*/ 	.word	0x00000000
        /*0010*/ 	.short	0x0001
        /*0012*/ 	.short	0x0008
        /*0014*/ 	.byte	0x00, 0xf5, 0x21, 0x00


	//----- nvinfo : EIATTR_KPARAM_INFO
	.align		4
.L_15:
        /*0018*/ 	.byte	0x04, 0x17
        /*001a*/ 	.short	(.L_17 - .L_16)
.L_16:
        /*001c*/ 	.word	0x00000000
        /*0020*/ 	.short	0x0000
        /*0022*/ 	.short	0x0000
        /*0024*/ 	.byte	0x00, 0xf5, 0x21, 0x00


	//----- nvinfo : EIATTR_SPARSE_MMA_MASK
	.align		4
.L_17:
        /*0028*/ 	.byte	0x03, 0x50
        /*002a*/ 	.short	0x0000


	//----- nvinfo : EIATTR_MAXREG_COUNT
	.align		4
        /*002c*/ 	.byte	0x03, 0x1b
        /*002e*/ 	.short	0x00ff


	//----- nvinfo : EIATTR_NUM_BARRIERS
	.align		4
        /*0030*/ 	.byte	0x02, 0x4c
        /*0032*/ 	.byte	0x01
	.zero		1


	//----- nvinfo : EIATTR_MERCURY_ISA_VERSION
	.align		4
        /*0034*/ 	.byte	0x03, 0x5f
        /*0036*/ 	.short	0x0101


	//----- nvinfo : EIATTR_VRC_CTA_INIT_COUNT
	.align		4
        /*0038*/ 	.byte	0x02, 0x4a
	.zero		1
	.zero		1


	//----- nvinfo : EIATTR_EXIT_INSTR_OFFSETS
	.align		4
        /*003c*/ 	.byte	0x04, 0x1c
        /*003e*/ 	.short	(.L_19 - .L_18)


	//   ....[0]....
.L_18:
        /*0040*/ 	.word	0x00000510


	//   ....[1]....
        /*0044*/ 	.word	0x00000760


	//   ....[2]....
        /*0048*/ 	.word	0x00000880


	//   ....[3]....
        /*004c*/ 	.word	0x00000920


	//   ....[4]....
        /*0050*/ 	.word	0x000009c0


	//----- nvinfo : EIATTR_CRS_STACK_SIZE
	.align		4
.L_19:
        /*0054*/ 	.byte	0x04, 0x1e
        /*0056*/ 	.short	(.L_21 - .L_20)
.L_20:
        /*0058*/ 	.word	0x00000000


	//----- nvinfo : EIATTR_CBANK_PARAM_SIZE
	.align		4
.L_21:
        /*005c*/ 	.byte	0x03, 0x19
        /*005e*/ 	.short	0x0010


	//----- nvinfo : EIATTR_PARAM_CBANK
	.align		4
        /*0060*/ 	.byte	0x04, 0x0a
        /*0062*/ 	.short	(.L_23 - .L_22)
	.align		4
.L_22:
        /*0064*/ 	.word	index@(.nv.constant0._Z9prefixSumPiS_)
        /*0068*/ 	.short	0x0380
        /*006a*/ 	.short	0x0010


	//----- nvinfo : EIATTR_SW_WAR
	.align		4
.L_23:
        /*006c*/ 	.byte	0x04, 0x36
        /*006e*/ 	.short	(.L_25 - .L_24)
.L_24:
        /*0070*/ 	.word	0x00000008
.L_25:


//--------------------- .nv.info._Z12countingDataPiS_i --------------------------
	.section	.nv.info._Z12countingDataPiS_i,"",@"SHT_CUDA_INFO"
	.sectionflags	@""
	.align	4


	//----- nvinfo : EIATTR_CUDA_API_VERSION
	.align		4
        /*0000*/ 	.byte	0x04, 0x37
        /*0002*/ 	.short	(.L_27 - .L_26)
.L_26:
        /*0004*/ 	.word	0x00000082


	//----- nvinfo : EIATTR_KPARAM_INFO
	.align		4
.L_27:
        /*0008*/ 	.byte	0x04, 0x17
        /*000a*/ 	.short	(.L_29 - .L_28)
.L_28:
        /*000c*/ 	.word	0x00000000
        /*0010*/ 	.short	0x0002
        /*0012*/ 	.short	0x0010
        /*0014*/ 	.byte	0x00, 0xf0, 0x11, 0x00


	//----- nvinfo : EIATTR_KPARAM_INFO
	.align		4
.L_29:
        /*0018*/ 	.byte	0x04, 0x17
        /*001a*/ 	.short	(.L_31 - .L_30)
.L_30:
        /*001c*/ 	.word	0x00000000
        /*0020*/ 	.short	0x0001
        /*0022*/ 	.short	0x0008
        /*0024*/ 	.byte	0x00, 0xf5, 0x21, 0x00


	//----- nvinfo : EIATTR_KPARAM_INFO
	.align		4
.L_31:
        /*0028*/ 	.byte	0x04, 0x17
        /*002a*/ 	.short	(.L_33 - .L_32)
.L_32:
        /*002c*/ 	.word	0x00000000
        /*0030*/ 	.short	0x0000
        /*0032*/ 	.short	0x0000
        /*0034*/ 	.byte	0x00, 0xf5, 0x21, 0x00


	//----- nvinfo : EIATTR_SPARSE_MMA_MASK
	.align		4
.L_33:
        /*0038*/ 	.byte	0x03, 0x50
        /*003a*/ 	.short	0x0000


	//----- nvinfo : EIATTR_MAXREG_COUNT
	.align		4
        /*003c*/ 	.byte	0x03, 0x1b
        /*003e*/ 	.short	0x00ff


	//----- nvinfo : EIATTR_NUM_BARRIERS
	.align		4
        /*0040*/ 	.byte	0x02, 0x4c
        /*0042*/ 	.byte	0x01
	.zero		1


	//----- nvinfo : EIATTR_MERCURY_ISA_VERSION
	.align		4
        /*0044*/ 	.byte	0x03, 0x5f
        /*0046*/ 	.short	0x0101


	//----- nvinfo : EIATTR_VRC_CTA_INIT_COUNT
	.align		4
        /*0048*/ 	.byte	0x02, 0x4a
	.zero		1
	.zero		1


	//----- nvinfo : EIATTR_EXIT_INSTR_OFFSETS
	.align		4
        /*004c*/ 	.byte	0x04, 0x1c
        /*004e*/ 	.short	(.L_35 - .L_34)


	//   ....[0]....
.L_34:
        /*0050*/ 	.word	0x00000180


	//   ....[1]....
        /*0054*/ 	.word	0x000001d0


	//----- nvinfo : EIATTR_CRS_STACK_SIZE
	.align		4
.L_35:
        /*0058*/ 	.byte	0x04, 0x1e
        /*005a*/ 	.short	(.L_37 - .L_36)
.L_36:
        /*005c*/ 	.word	0x00000000


	//----- nvinfo : EIATTR_CBANK_PARAM_SIZE
	.align		4
.L_37:
        /*0060*/ 	.byte	0x03, 0x19
        /*0062*/ 	.short	0x0014


	//----- nvinfo : EIATTR_PARAM_CBANK
	.align		4
        /*0064*/ 	.byte	0x04, 0x0a
        /*0066*/ 	.short	(.L_39 - .L_38)
	.align		4
.L_38:
        /*0068*/ 	.word	index@(.nv.constant0._Z12countingDataPiS_i)
        /*006c*/ 	.short	0x0380
        /*006e*/ 	.short	0x0014


	//----- nvinfo : EIATTR_SW_WAR
	.align		4
.L_39:
        /*0070*/ 	.byte	0x04, 0x36
        /*0072*/ 	.short	(.L_41 - .L_40)
.L_40:
        /*0074*/ 	.word	0x00000008
.L_41:


//--------------------- .nv.callgraph             --------------------------
	.section	.nv.callgraph,"",@"SHT_CUDA_CALLGRAPH"
	.align	4
	.sectionentsize	8
	.align		4
        /*0000*/ 	.word	0x00000000
	.align		4
        /*0004*/ 	.word	0xffffffff
	.align		4
        /*0008*/ 	.word	0x00000000
	.align		4
        /*000c*/ 	.word	0xfffffffe
	.align		4
        /*0010*/ 	.word	0x00000000
	.align		4
        /*0014*/ 	.word	0xfffffffd
	.align		4
        /*0018*/ 	.word	0x00000000
	.align		4
        /*001c*/ 	.word	0xfffffffc


//--------------------- .text._Z9prefixSumPiS_    --------------------------
	.section	.text._Z9prefixSumPiS_,"ax",@progbits
	.align	128
        .global         _Z9prefixSumPiS_
        .type           _Z9prefixSumPiS_,@function
        .size           _Z9prefixSumPiS_,(.L_x_10 - _Z9prefixSumPiS_)
        .other          _Z9prefixSumPiS_,@"STO_CUDA_ENTRY STV_DEFAULT"
_Z9prefixSumPiS_:
.text._Z9prefixSumPiS_:
[----:B------:R-:W-:Y:S01]  /*0000*/  LDC R1, c[0x0][0x37c] ;  /* 0x0000df00ff017b82 */ /* 0x000fe20000000800 */
[----:B------:R-:W0:Y:S07]  /*0010*/  S2R R0, SR_TID.X ;  /* 0x0000000000007919 */ /* 0x000e2e0000002100 */
[----:B------:R-:W0:Y:S01]  /*0020*/  LDC.64 R6, c[0x0][0x388] ;  /* 0x0000e200ff067b82 */ /* 0x000e220000000a00 */
[----:B------:R-:W1:Y:S01]  /*0030*/  LDCU.64 UR4, c[0x0][0x358] ;  /* 0x00006b00ff0477ac */ /* 0x000e620008000a00 */
[----:B0-----:R-:W-:-:S06]  /*0040*/  IMAD.WIDE.U32 R6, R0, 0x4, R6 ;  /* 0x0000000400067825 */ /* 0x001fcc00078e0006 */
[----:B-1----:R-:W2:Y:S01]  /*0050*/  LDG.E R6, desc[UR4][R6.64] ;  /* 0x0000000406067981 */ /* 0x002ea2000c1e1900 */
[----:B------:R-:W-:Y:S01]  /*0060*/  MOV R2, 0x400 ;  /* 0x0000040000027802 */ /* 0x000fe20000000f00 */
[----:B------:R-:W0:Y:S04]  /*0070*/  S2R R9, SR_CgaCtaId ;  /* 0x0000000000097919 */ /* 0x000e280000008800 */
[----:B------:R-:W-:Y:S01]  /*0080*/  VIADD R3, R2, 0x328 ;  /* 0x0000032802037836 */ /* 0x000fe20000000000 */
[----:B0-----:R-:W-:-:S04]  /*0090*/  LEA R5, R9, R2, 0x18 ;  /* 0x0000000209057211 */ /* 0x001fc800078ec0ff */
[----:B------:R-:W-:Y:S01]  /*00a0*/  LEA R9, R9, R3, 0x18 ;  /* 0x0000000309097211 */ /* 0x000fe200078ec0ff */
[----:B------:R-:W-:-:S04]  /*00b0*/  IMAD R3, R0, 0x4, R5 ;  /* 0x0000000400037824 */ /* 0x000fc800078e0205 */
[C---:B------:R-:W-:Y:S02]  /*00c0*/  IMAD R2, R0.reuse, 0x4, R9 ;  /* 0x0000000400027824 */ /* 0x040fe400078e0209 */
[C---:B------:R-:W-:Y:S01]  /*00d0*/  IMAD R4, R0.reuse, -0x4, R5 ;  /* 0xfffffffc00047824 */ /* 0x040fe200078e0205 */
[----:B------:R-:W-:Y:S01]  /*00e0*/  STS [R3], RZ ;  /* 0x000000ff03007388 */ /* 0x000fe20000000800 */
[----:B------:R-:W-:-:S03]  /*00f0*/  IMAD R5, R0, -0x4, R9 ;  /* 0xfffffffc00057824 */ /* 0x000fc600078e0209 */
[----:B------:R-:W-:Y:S04]  /*0100*/  STS [R2], RZ ;  /* 0x000000ff02007388 */ /* 0x000fe80000000800 */
[----:B--2---:R-:W-:Y:S01]  /*0110*/  STS [R3+0x194], R6 ;  /* 0x0001940603007388 */ /* 0x004fe20000000800 */
[----:B------:R-:W-:Y:S06]  /*0120*/  BAR.SYNC.DEFER_BLOCKING 0x0 ;  /* 0x0000000000007b1d */ /* 0x000fec0000010000 */
[----:B------:R-:W-:Y:S04]  /*0130*/  LDS R7, [R4+0x324] ;  /* 0x0003240004077984 */ /* 0x000fe80000000800 */
[----:B------:R-:W0:Y:S02]  /*0140*/  LDS R8, [R4+0x320] ;  /* 0x0003200004087984 */ /* 0x000e240000000800 */
[----:B0-----:R-:W-:-:S05]  /*0150*/  IADD3 R8, PT, PT, R7, R8, RZ ;  /* 0x0000000807087210 */ /* 0x001fca0007ffe0ff */
[----:B------:R-:W-:Y:S01]  /*0160*/  STS [R5+0x324], R8 ;  /* 0x0003240805007388 */ /* 0x000fe20000000800 */
[----:B------:R-:W-:Y:S06]  /*0170*/  BAR.SYNC.DEFER_BLOCKING 0x0 ;  /* 0x0000000000007b1d */ /* 0x000fec0000010000 */
[----:B------:R-:W0:Y:S04]  /*0180*/  LDS R10, [R2+0x194] ;  /* 0x00019400020a7984 */ /* 0x000e280000000800 */
[----:B------:R-:W1:Y:S04]  /*0190*/  LDS R7, [R3+0x194] ;  /* 0x0001940003077984 */ /* 0x000e680000000800 */
[----:B0-----:R-:W-:Y:S04]  /*01a0*/  STS [R3+0x194], R10 ;  /* 0x0001940a03007388 */ /* 0x001fe80000000800 */
[----:B-1----:R-:W-:Y:S04]  /*01b0*/  STS [R2+0x194], R7 ;  /* 0x0001940702007388 */ /* 0x002fe80000000800 */
[----:B------:R-:W-:Y:S04]  /*01c0*/  LDS R6, [R4+0x324] ;  /* 0x0003240004067984 */ /* 0x000fe80000000800 */
[----:B------:R-:W0:Y:S02]  /*01d0*/  LDS R9, [R4+0x31c] ;  /* 0x00031c0004097984 */ /* 0x000e240000000800 */
[----:B0-----:R-:W-:-:S05]  /*01e0*/  IMAD.IADD R6, R6, 0x1, R9 ;  /* 0x0000000106067824 */ /* 0x001fca00078e0209 */
        /* <DEDUP_REMOVED lines=47> */
[----:B------:R-:W-:Y:S04]  /*04e0*/  LDS R7, [R2+0x190] ;  /* 0x0001900002077984 */ /* 0x000fe80000000800 */
[----:B------:R-:W0:Y:S02]  /*04f0*/  LDS R10, [R2+0x194] ;  /* 0x00019400020a7984 */ /* 0x000e240000000800 */
[----:B0-----:R-:W-:-:S13]  /*0500*/  ISETP.GE.AND P0, PT, R7, R10, PT ;  /* 0x0000000a0700720c */ /* 0x001fda0003f06270 */
[----:B------:R-:W-:Y:S05]  /*0510*/  @P0 EXIT ;  /* 0x000000000000094d */ /* 0x000fea0003800000 */
[----:B------:R-:W-:Y:S01]  /*0520*/  IMAD.MOV.U32 R2, RZ, RZ, R7 ;  /* 0x000000ffff027224 */ /* 0x000fe200078e0007 */
[----:B------:R-:W-:Y:S04]  /*0530*/  BSSY.RECONVERGENT B0, `(.L_x_0) ;  /* 0x0000022000007945 */ /* 0x000fe80003800200 */
[----:B------:R-:W-:-:S05]  /*0540*/  VIADDMNMX R3, R2, 0x1, R10, !PT ;  /* 0x0000000102037846 */ /* 0x000fca000780010a */
[----:B------:R-:W-:Y:S01]  /*0550*/  IMAD.IADD R8, R3, 0x1, -R2 ;  /* 0x0000000103087824 */ /* 0x000fe200078e0a02 */
[----:B------:R-:W-:-:S04]  /*0560*/  IADD3 R3, PT, PT, R2, -R3, RZ ;  /* 0x8000000302037210 */ /* 0x000fc80007ffe0ff */
[----:B------:R-:W-:Y:S02]  /*0570*/  ISETP.GT.U32.AND P1, PT, R3, -0x10, PT ;  /* 0xfffffff00300780c */ /* 0x000fe40003f24070 */
[----:B------:R-:W-:-:S04]  /*0580*/  LOP3.LUT R9, R8, 0xf, RZ, 0xc0, !PT ;  /* 0x0000000f08097812 */ /* 0x000fc800078ec0ff */
[----:B------:R-:W-:-:S07]  /*0590*/  ISETP.NE.AND P0, PT, R9, RZ, PT ;  /* 0x000000ff0900720c */ /* 0x000fce0003f05270 */
[----:B------:R-:W-:Y:S06]  /*05a0*/  @P1 BRA `(.L_x_1) ;  /* 0x0000000000681947 */ /* 0x000fec0003800000 */
[----:B------:R-:W0:Y:S01]  /*05b0*/  LDC.64 R6, c[0x0][0x380] ;  /* 0x0000e000ff067b82 */ /* 0x000e220000000a00 */
[----:B------:R-:W-:-:S05]  /*05c0*/  LOP3.LUT R3, R8, 0xfffffff0, RZ, 0xc0, !PT ;  /* 0xfffffff008037812 */ /* 0x000fca00078ec0ff */
[----:B------:R-:W-:Y:S01]  /*05d0*/  IMAD.MOV R3, RZ, RZ, -R3 ;  /* 0x000000ffff037224 */ /* 0x000fe200078e0a03 */
[----:B0-----:R-:W-:-:S05]  /*05e0*/  IADD3 R6, P1, PT, R6, 0x20, RZ ;  /* 0x0000002006067810 */ /* 0x001fca0007f3e0ff */
[----:B------:R-:W-:-:S08]  /*05f0*/  IMAD.X R7, RZ, RZ, R7, P1 ;  /* 0x000000ffff077224 */ /* 0x000fd000008e0607 */
.L_x_2:
[----:B0-----:R-:W-:Y:S01]  /*0600*/  IMAD.WIDE R4, R2, 0x4, R6 ;  /* 0x0000000402047825 */ /* 0x001fe200078e0206 */
[----:B------:R-:W-:-:S03]  /*0610*/  IADD3 R3, PT, PT, R3, 0x10, RZ ;  /* 0x0000001003037810 */ /* 0x000fc60007ffe0ff */
[----:B------:R-:W-:Y:S01]  /*0620*/  VIADD R2, R2, 0x10 ;  /* 0x0000001002027836 */ /* 0x000fe20000000000 */
[----:B------:R0:W-:Y:S01]  /*0630*/  STG.E desc[UR4][R4.64+-0x20], R0 ;  /* 0xffffe00004007986 */ /* 0x0001e2000c101904 */
[----:B------:R-:W-:-:S03]  /*0640*/  ISETP.NE.AND P1, PT, R3, RZ, PT ;  /* 0x000000ff0300720c */ /* 0x000fc60003f25270 */
[----:B------:R0:W-:Y:S04]  /*0650*/  STG.E desc[UR4][R4.64+-0x1c], R0 ;  /* 0xffffe40004007986 */ /* 0x0001e8000c101904 */
        /* <DEDUP_REMOVED lines=13> */
[----:B------:R0:W-:Y:S01]  /*0730*/  STG.E desc[UR4][R4.64+0x1c], R0 ;  /* 0x00001c0004007986 */ /* 0x0001e2000c101904 */
[----:B------:R-:W-:Y:S05]  /*0740*/  @P1 BRA `(.L_x_2) ;  /* 0xfffffffc00ac1947 */ /* 0x000fea000383ffff */
.L_x_1:
[----:B------:R-:W-:Y:S05]  /*0750*/  BSYNC.RECONVERGENT B0 ;  /* 0x0000000000007941 */ /* 0x000fea0003800200 */
.L_x_0:
[----:B------:R-:W-:Y:S05]  /*0760*/  @!P0 EXIT ;  /* 0x000000000000894d */ /* 0x000fea0003800000 */
[----:B------:R-:W-:Y:S01]  /*0770*/  ISETP.GE.U32.AND P0, PT, R9, 0x8, PT ;  /* 0x000000080900780c */ /* 0x000fe20003f06070 */
[----:B------:R-:W-:Y:S01]  /*0780*/  BSSY.RECONVERGENT B0, `(.L_x_3) ;  /* 0x000000f000007945 */ /* 0x000fe20003800200 */
[----:B------:R-:W-:-:S04]  /*0790*/  LOP3.LUT R3, R8, 0x7, RZ, 0xc0, !PT ;  /* 0x0000000708037812 */ /* 0x000fc800078ec0ff */
[----:B------:R-:W-:-:S07]  /*07a0*/  ISETP.NE.AND P1, PT, R3, RZ, PT ;  /* 0x000000ff0300720c */ /* 0x000fce0003f25270 */
[----:B------:R-:W-:Y:S06]  /*07b0*/  @!P0 BRA `(.L_x_4) ;  /* 0x00000000002c8947 */ /* 0x000fec0003800000 */
[----:B0-----:R-:W0:Y:S02]  /*07c0*/  LDC.64 R4, c[0x0][0x380] ;  /* 0x0000e000ff047b82 */ /* 0x001e240000000a00 */
[----:B0-----:R-:W-:-:S04]  /*07d0*/  IMAD.WIDE R4, R2, 0x4, R4 ;  /* 0x0000000402047825 */ /* 0x001fc800078e0204 */
[----:B------:R-:W-:Y:S01]  /*07e0*/  VIADD R2, R2, 0x8 ;  /* 0x0000000802027836 */ /* 0x000fe20000000000 */
[----:B------:R1:W-:Y:S04]  /*07f0*/  STG.E desc[UR4][R4.64], R0 ;  /* 0x0000000004007986 */ /* 0x0003e8000c101904 */
[----:B------:R1:W-:Y:S04]  /*0800*/  STG.E desc[UR4][R4.64+0x4], R0 ;  /* 0x0000040004007986 */ /* 0x0003e8000c101904 */
[----:B------:R1:W-:Y:S04]  /*0810*/  STG.E desc[UR4][R4.64+0x8], R0 ;  /* 0x0000080004007986 */ /* 0x0003e8000c101904 */
[----:B------:R1:W-:Y:S04]  /*0820*/  STG.E desc[UR4][R4.64+0xc], R0 ;  /* 0x00000c0004007986 */ /* 0x0003e8000c101904 */
[----:B------:R1:W-:Y:S04]  /*0830*/  STG.E desc[UR4][R4.64+0x10], R0 ;  /* 0x0000100004007986 */ /* 0x0003e8000c101904 */
[----:B------:R1:W-:Y:S04]  /*0840*/  STG.E desc[UR4][R4.64+0x14], R0 ;  /* 0x0000140004007986 */ /* 0x0003e8000c101904 */
[----:B------:R1:W-:Y:S04]  /*0850*/  STG.E desc[UR4][R4.64+0x18], R0 ;  /* 0x0000180004007986 */ /* 0x0003e8000c101904 */
[----:B------:R1:W-:Y:S02]  /*0860*/  STG.E desc[UR4][R4.64+0x1c], R0 ;  /* 0x00001c0004007986 */ /* 0x0003e4000c101904 */
.L_x_4:
[----:B------:R-:W-:Y:S05]  /*0870*/  BSYNC.RECONVERGENT B0 ;  /* 0x0000000000007941 */ /* 0x000fea0003800200 */
.L_x_3:
[----:B------:R-:W-:Y:S05]  /*0880*/  @!P1 EXIT ;  /* 0x000000000000994d */ /* 0x000fea0003800000 */
[----:B------:R-:W-:Y:S02]  /*0890*/  ISETP.GE.U32.AND P0, PT, R3, 0x4, PT ;  /* 0x000000040300780c */ /* 0x000fe40003f06070 */
[----:B------:R-:W-:-:S04]  /*08a0*/  LOP3.LUT R3, R8, 0x3, RZ, 0xc0, !PT ;  /* 0x0000000308037812 */ /* 0x000fc800078ec0ff */
[----:B------:R-:W-:-:S07]  /*08b0*/  ISETP.NE.AND P1, PT, R3, RZ, PT ;  /* 0x000000ff0300720c */ /* 0x000fce0003f25270 */
[----:B01----:R-:W0:Y:S02]  /*08c0*/  @P0 LDC.64 R4, c[0x0][0x380] ;  /* 0x0000e000ff040b82 */ /* 0x003e240000000a00 */
[----:B0-----:R-:W-:-:S05]  /*08d0*/  @P0 IMAD.WIDE R4, R2, 0x4, R4 ;  /* 0x0000000402040825 */ /* 0x001fca00078e0204 */
[----:B------:R0:W-:Y:S04]  /*08e0*/  @P0 STG.E desc[UR4][R4.64], R0 ;  /* 0x0000000004000986 */ /* 0x0001e8000c101904 */
[----:B------:R0:W-:Y:S04]  /*08f0*/  @P0 STG.E desc[UR4][R4.64+0x4], R0 ;  /* 0x0000040004000986 */ /* 0x0001e8000c101904 */
[----:B------:R0:W-:Y:S04]  /*0900*/  @P0 STG.E desc[UR4][R4.64+0x8], R0 ;  /* 0x0000080004000986 */ /* 0x0001e8000c101904 */
[----:B------:R0:W-:Y:S01]  /*0910*/  @P0 STG.E desc[UR4][R4.64+0xc], R0 ;  /* 0x00000c0004000986 */ /* 0x0001e2000c101904 */
[----:B------:R-:W-:Y:S05]  /*0920*/  @!P1 EXIT ;  /* 0x000000000000994d */ /* 0x000fea0003800000 */
[----:B------:R-:W1:Y:S01]  /*0930*/  LDC.64 R6, c[0x0][0x380] ;  /* 0x0000e000ff067b82 */ /* 0x000e620000000a00 */
[----:B------:R-:W-:Y:S01]  /*0940*/  @P0 IADD3 R2, PT, PT, R2, 0x4, RZ ;  /* 0x0000000402020810 */ /* 0x000fe20007ffe0ff */
[----:B------:R-:W-:-:S07]  /*0950*/  IMAD.MOV R3, RZ, RZ, -R3 ;  /* 0x000000ffff037224 */ /* 0x000fce00078e0a03 */
.L_x_5:
[C---:B01----:R-:W-:Y:S01]  /*0960*/  IMAD.WIDE R4, R2.reuse, 0x4, R6 ;  /* 0x0000000402047825 */ /* 0x043fe200078e0206 */
[----:B------:R-:W-:-:S03]  /*0970*/  IADD3 R2, PT, PT, R2, 0x1, RZ ;  /* 0x0000000102027810 */ /* 0x000fc60007ffe0ff */
[----:B------:R-:W-:Y:S01]  /*0980*/  VIADD R3, R3, 0x1 ;  /* 0x0000000103037836 */ /* 0x000fe20000000000 */
[----:B------:R2:W-:Y:S04]  /*0990*/  STG.E desc[UR4][R4.64], R0 ;  /* 0x0000000004007986 */ /* 0x0005e8000c101904 */
[----:B------:R-:W-:-:S13]  /*09a0*/  ISETP.NE.AND P0, PT, R3, RZ, PT ;  /* 0x000000ff0300720c */ /* 0x000fda0003f05270 */
[----:B--2---:R-:W-:Y:S05]  /*09b0*/  @P0 BRA `(.L_x_5) ;  /* 0xfffffffc00e80947 */ /* 0x004fea000383ffff */
[----:B------:R-:W-:Y:S05]  /*09c0*/  EXIT ;  /* 0x000000000000794d */ /* 0x000fea0003800000 */
.L_x_6:
[----:B------:R-:W-:-:S00]  /*09d0*/  BRA `(.L_x_6) ;  /* 0xfffffffc00fc7947 */ /* 0x000fc0000383ffff */
[----:B------:R-:W-:-:S00]  /*09e0*/  NOP ;  /* 0x0000000000007918 */ /* 0x000fc00000000000 */
        /* <DEDUP_REMOVED lines=9> */
.L_x_10:


//--------------------- .text._Z12countingDataPiS_i --------------------------
	.section	.text._Z12countingDataPiS_i,"ax",@progbits
	.align	128
        .global         _Z12countingDataPiS_i
        .type           _Z12countingDataPiS_i,@function
        .size           _Z12countingDataPiS_i,(.L_x_11 - _Z12countingDataPiS_i)
        .other          _Z12countingDataPiS_i,@"STO_CUDA_ENTRY STV_DEFAULT"
_Z12countingDataPiS_i:
.text._Z12countingDataPiS_i:
[----:B------:R-:W-:Y:S01]  /*0000*/  LDC R1, c[0x0][0x37c] ;  /* 0x0000df00ff017b82 */ /* 0x000fe20000000800 */
[----:B------:R-:W0:Y:S07]  /*0010*/  S2R R7, SR_TID.X ;  /* 0x0000000000077919 */ /* 0x000e2e0000002100 */
[----:B------:R-:W1:Y:S01]  /*0020*/  S2UR UR6, SR_CTAID.X ;  /* 0x00000000000679c3 */ /* 0x000e620000002500 */
[----:B------:R-:W2:Y:S01]  /*0030*/  LDCU UR7, c[0x0][0x390] ;  /* 0x00007200ff0777ac */ /* 0x000ea20008000800 */
[----:B------:R-:W-:Y:S01]  /*0040*/  BSSY.RECONVERGENT B0, `(.L_x_7) ;  /* 0x0000012000007945 */ /* 0x000fe20003800200 */
[----:B------:R-:W-:-:S05]  /*0050*/  UMOV UR4, 0x400 ;  /* 0x0000040000047882 */ /* 0x000fca0000000000 */
[----:B------:R-:W1:Y:S08]  /*0060*/  LDC R0, c[0x0][0x360] ;  /* 0x0000d800ff007b82 */ /* 0x000e700000000800 */
[----:B------:R-:W3:Y:S01]  /*0070*/  S2UR UR5, SR_CgaCtaId ;  /* 0x00000000000579c3 */ /* 0x000ee20000008800 */
[----:B0-----:R-:W-:Y:S01]  /*0080*/  ISETP.GT.U32.AND P0, PT, R7, 0x64, PT ;  /* 0x000000640700780c */ /* 0x001fe20003f04070 */
[----:B-1----:R-:W-:-:S05]  /*0090*/  IMAD R5, R0, UR6, R7 ;  /* 0x0000000600057c24 */ /* 0x002fca000f8e0207 */
[----:B--2---:R-:W-:Y:S01]  /*00a0*/  ISETP.GE.AND P1, PT, R5, UR7, PT ;  /* 0x0000000705007c0c */ /* 0x004fe2000bf26270 */
[----:B------:R-:W0:Y:S01]  /*00b0*/  LDCU.64 UR6, c[0x0][0x358] ;  /* 0x00006b00ff0677ac */ /* 0x000e220008000a00 */
[----:B---3--:R-:W-:-:S06]  /*00c0*/  ULEA UR4, UR5, UR4, 0x18 ;  /* 0x0000000405047291 */ /* 0x008fcc000f8ec0ff */
[----:B------:R-:W-:-:S05]  /*00d0*/  LEA R0, R7, UR4, 0x2 ;  /* 0x0000000407007c11 */ /* 0x000fca000f8e10ff */
[----:B------:R1:W-:Y:S01]  /*00e0*/  @!P0 STS [R0], RZ ;  /* 0x000000ff00008388 */ /* 0x0003e20000000800 */
[----:B------:R-:W-:Y:S06]  /*00f0*/  BAR.SYNC.DEFER_BLOCKING 0x0 ;  /* 0x0000000000007b1d */ /* 0x000fec0000010000 */
[----:B------:R-:W-:Y:S05]  /*0100*/  @P1 BRA `(.L_x_8) ;  /* 0x0000000000141947 */ /* 0x000fea0003800000 */
[----:B------:R-:W2:Y:S02]  /*0110*/  LDC.64 R2, c[0x0][0x380] ;  /* 0x0000e000ff027b82 */ /* 0x000ea40000000a00 */
[----:B--2---:R-:W-:-:S06]  /*0120*/  IMAD.WIDE R2, R5, 0x4, R2 ;  /* 0x0000000405027825 */ /* 0x004fcc00078e0202 */
[----:B0-----:R-:W2:Y:S02]  /*0130*/  LDG.E R2, desc[UR6][R2.64] ;  /* 0x0000000602027981 */ /* 0x001ea4000c1e1900 */
[----:B--2---:R-:W-:-:S05]  /*0140*/  LEA R4, R2, UR4, 0x2 ;  /* 0x0000000402047c11 */ /* 0x004fca000f8e10ff */
[----:B------:R2:W-:Y:S02]  /*0150*/  ATOMS.POPC.INC.32 RZ, [R4+URZ] ;  /* 0x0000000004ff7f8c */ /* 0x0005e4000d8000ff */
.L_x_8:
[----:B0-----:R-:W-:Y:S05]  /*0160*/  BSYNC.RECONVERGENT B0 ;  /* 0x0000000000007941 */ /* 0x001fea0003800200 */
.L_x_7:
[----:B------:R-:W-:Y:S06]  /*0170*/  BAR.SYNC.DEFER_BLOCKING 0x0 ;  /* 0x0000000000007b1d */ /* 0x000fec0000010000 */
[----:B------:R-:W-:Y:S05]  /*0180*/  @P0 EXIT ;  /* 0x000000000000094d */ /* 0x000fea0003800000 */
[----:B------:R-:W0:Y:S01]  /*0190*/  LDS R5, [R0] ;  /* 0x0000000000057984 */ /* 0x000e220000000800 */
[----:B------:R-:W3:Y:S02]  /*01a0*/  LDC.64 R2, c[0x0][0x388] ;  /* 0x0000e200ff027b82 */ /* 0x000ee40000000a00 */
[----:B---3--:R-:W-:-:S05]  /*01b0*/  IMAD.WIDE.U32 R2, R7, 0x4, R2 ;  /* 0x0000000407027825 */ /* 0x008fca00078e0002 */
[----:B0-----:R-:W-:Y:S01]  /*01c0*/  REDG.E.ADD.STRONG.GPU desc[UR6][R2.64], R5 ;  /* 0x000000050200798e */ /* 0x001fe2000c12e106 */
[----:B------:R-:W-:Y:S05]  /*01d0*/  EXIT ;  /* 0x000000000000794d */ /* 0x000fea0003800000 */
.L_x_9:
        /* <DEDUP_REMOVED lines=10> */
.L_x_11:


//--------------------- .nv.shared._Z9prefixSumPiS_ --------------------------
	.section	.nv.shared._Z9prefixSumPiS_,"aw",@nobits
	.sectionflags	@""
	.align	4
.nv.shared._Z9prefixSumPiS_:
	.zero		2640


//--------------------- .nv.shared.reserved.0     --------------------------
	.section	.nv.shared.reserved.0,"aw",@nobits
	.weak		__nv_reservedSMEM_offset_0_alias
	.size		__nv_reservedSMEM_offset_0_alias, 0, 64
	.other		__nv_reservedSMEM_offset_0_alias,@"STO_CUDA_RESERVED_SHARED STV_DEFAULT"
__nv_reservedSMEM_offset_0_alias:
	.zero		0
	.zero		64


//--------------------- .nv.shared._Z12countingDataPiS_i --------------------------
	.section	.nv.shared._Z12countingDataPiS_i,"aw",@nobits
	.sectionflags	@""
	.align	4
.nv.shared._Z12countingDataPiS_i:
	.zero		1428


//--------------------- .nv.constant0._Z9prefixSumPiS_ --------------------------
	.section	.nv.constant0._Z9prefixSumPiS_,"a",@progbits
	.sectionflags	@""
	.align	4
.nv.constant0._Z9prefixSumPiS_:
	.zero		912


//--------------------- .nv.constant0._Z12countingDataPiS_i --------------------------
	.section	.nv.constant0._Z12countingDataPiS_i,"a",@progbits
	.sectionflags	@""
	.align	4
.nv.constant0._Z12countingDataPiS_i:
	.zero		916


//--------------------- SYMBOLS --------------------------

	.type		.nv.reservedSmem.offset0,@object
	.size		.nv.reservedSmem.offset0,0x4
	.type		.nv.reservedSmem.cap,@object
	.size		.nv.reservedSmem.cap,0x4
